//
// Generated by NVIDIA NVVM Compiler
//
// Compiler Build ID: CL-36424714
// Cuda compilation tools, release 13.0, V13.0.88
// Based on NVVM 20.0.0
//

.version 9.0
.target sm_100
.address_size 64

	// .globl	_Z3addPiS_S_
.extern .func  (.param .b32 func_retval0) vprintf
(
	.param .b64 vprintf_param_0,
	.param .b64 vprintf_param_1
)
;
.global .align 1 .b8 $str[53] = {98, 108, 111, 99, 107, 73, 68, 120, 58, 32, 37, 100, 44, 32, 98, 108, 111, 99, 107, 73, 68, 121, 58, 32, 37, 100, 44, 32, 116, 104, 114, 101, 97, 100, 73, 68, 120, 58, 32, 37, 100, 32, 105, 110, 100, 101, 120, 58, 32, 37, 100, 10};

.visible .entry _Z3addPiS_S_(
	.param .u64 .ptr .align 1 _Z3addPiS_S__param_0,
	.param .u64 .ptr .align 1 _Z3addPiS_S__param_1,
	.param .u64 .ptr .align 1 _Z3addPiS_S__param_2
)
{
	.local .align 16 .b8 	__local_depot0[16];
	.reg .b64 	%SP;
	.reg .b64 	%SPL;
	.reg .pred 	%p<2>;
	.reg .b32 	%r<13>;
	.reg .b64 	%rd<15>;

	mov.u64 	%SPL, __local_depot0;
	cvta.local.u64 	%SP, %SPL;
	ld.param.u64 	%rd1, [_Z3addPiS_S__param_0];
	ld.param.u64 	%rd2, [_Z3addPiS_S__param_1];
	ld.param.u64 	%rd3, [_Z3addPiS_S__param_2];
	mov.u32 	%r1, %ctaid.x;
	mov.u32 	%r2, %ctaid.y;
	mov.u32 	%r3, %tid.x;
	mov.u32 	%r5, %ntid.x;
	mov.u32 	%r6, %nctaid.y;
	mad.lo.s32 	%r7, %r6, %r1, %r2;
	mad.lo.s32 	%r4, %r7, %r5, %r3;
	setp.gt.s32 	%p1, %r4, 26;
	@%p1 bra 	$L__BB0_2;
	cvta.to.global.u64 	%rd4, %rd1;
	cvta.to.global.u64 	%rd5, %rd2;
	cvta.to.global.u64 	%rd6, %rd3;
	mul.wide.s32 	%rd7, %r4, 4;
	add.s64 	%rd8, %rd4, %rd7;
	ld.global.u32 	%r8, [%rd8];
	add.s64 	%rd9, %rd5, %rd7;
	ld.global.u32 	%r9, [%rd9];
	add.s32 	%r10, %r9, %r8;
	add.s64 	%rd10, %rd6, %rd7;
	st.global.u32 	[%rd10], %r10;
$L__BB0_2:
	add.u64 	%rd11, %SP, 0;
	add.u64 	%rd12, %SPL, 0;
	st.local.v4.u32 	[%rd12], {%r1, %r2, %r3, %r4};
	mov.u64 	%rd13, $str;
	cvta.global.u64 	%rd14, %rd13;
	{ // callseq 0, 0
	.param .b64 param0;
	st.param.b64 	[param0], %rd14;
	.param .b64 param1;
	st.param.b64 	[param1], %rd11;
	.param .b32 retval0;
	call.uni (retval0), 
	vprintf, 
	(
	param0, 
	param1
	);
	ld.param.b32 	%r11, [retval0];
	} // callseq 0
	ret;

}


// ===== COMPILED SASS (sm_100) =====

	.target	sm_100

	.elftype	@"ET_EXEC"


//--------------------- .note.nv.tkinfo           --------------------------
	.section	.note.nv.tkinfo,"",@"SHT_NOTE"
	.sectionflags	@"SHF_NOTE_NV_TKINFO"
	.tkinfo
        /*0018*/ 	.word	0x00000002
        /*0030*/ 	.string	""
        /*0030*/ 	.string	"ptxas"
        /*0030*/ 	.string	"Cuda compilation tools, release 13.0, V13.0.88"
        /*0030*/ 	.string	"Build cuda_13.0.r13.0/compiler.36424714_0"
        /*0030*/ 	.string	"-arch sm_100 -m 64 "



//--------------------- .note.nv.cuinfo           --------------------------
	.section	.note.nv.cuinfo,"",@"SHT_NOTE"
	.sectionflags	@"SHF_NOTE_NV_CUINFO"
        /*0018*/ 	.short	0x0002
        /*001a*/ 	.short	0x0064
        /*001c*/ 	.short	0x0082
	.zero		2


//--------------------- .nv.info                  --------------------------
	.section	.nv.info,"",@"SHT_CUDA_INFO"
	.align	4


	//----- nvinfo : EIATTR_REGCOUNT
	.align		4
        /*0000*/ 	.byte	0x04, 0x2f
        /*0002*/ 	.short	(.L_2 - .L_1)
	.align		4
.L_1:
        /*0004*/ 	.word	index@(_Z3addPiS_S_)
        /*0008*/ 	.word	0x00000018


	//----- nvinfo : EIATTR_FRAME_SIZE
	.align		4
.L_2:
        /*000c*/ 	.byte	0x04, 0x11
        /*000e*/ 	.short	(.L_4 - .L_3)
	.align		4
.L_3:
        /*0010*/ 	.word	index@(_Z3addPiS_S_)
        /*0014*/ 	.word	0x00000010


	//----- nvinfo : EIATTR_MIN_STACK_SIZE
	.align		4
.L_4:
        /*0018*/ 	.byte	0x04, 0x12
        /*001a*/ 	.short	(.L_6 - .L_5)
	.align		4
.L_5:
        /*001c*/ 	.word	index@(_Z3addPiS_S_)
        /*0020*/ 	.word	0x00000010
.L_6:


//--------------------- .nv.compat                --------------------------
	.section	.nv.compat,"",@"SHT_CUDA_COMPAT_INFO"
	.align	4
        /*0000*/ 	.byte	0x02, 0x09, 0x00, 0x00, 0x02, 0x02, 0x01, 0x00, 0x02, 0x05, 0x05, 0x00, 0x03, 0x07, 0x01, 0x01
        /*0010*/ 	.byte	0x02, 0x03, 0x00, 0x00, 0x02, 0x06, 0x01, 0x00, 0x04, 0x0b, 0x08, 0x00, 0x09, 0x00, 0x00, 0x00
        /*0020*/ 	.byte	0x00, 0x00, 0x00, 0x00


//--------------------- .nv.info._Z3addPiS_S_     --------------------------
	.section	.nv.info._Z3addPiS_S_,"",@"SHT_CUDA_INFO"
	.sectionflags	@""
	.align	4


	//----- nvinfo : EIATTR_CUDA_API_VERSION
	.align		4
        /*0000*/ 	.byte	0x04, 0x37
        /*0002*/ 	.short	(.L_8 - .L_7)
.L_7:
        /*0004*/ 	.word	0x00000082


	//----- nvinfo : EIATTR_KPARAM_INFO
	.align		4
.L_8:
        /*0008*/ 	.byte	0x04, 0x17
        /*000a*/ 	.short	(.L_10 - .L_9)
.L_9:
        /*000c*/ 	.word	0x00000000
        /*0010*/ 	.short	0x0002
        /*0012*/ 	.short	0x0010
        /*0014*/ 	.byte	0x00, 0xf5, 0x21, 0x00


	//----- nvinfo : EIATTR_KPARAM_INFO
	.align		4
.L_10:
        /*0018*/ 	.byte	0x04, 0x17
        /*001a*/ 	.short	(.L_12 - .L_11)
.L_11:
        /*001c*/ 	.word	0x00000000
        /*0020*/ 	.short	0x0001
        /*0022*/ 	.short	0x0008
        /*0024*/ 	.byte	0x00, 0xf5, 0x21, 0x00


	//----- nvinfo : EIATTR_KPARAM_INFO
	.align		4
.L_12:
        /*0028*/ 	.byte	0x04, 0x17
        /*002a*/ 	.short	(.L_14 - .L_13)
.L_13:
        /*002c*/ 	.word	0x00000000
        /*0030*/ 	.short	0x0000
        /*0032*/ 	.short	0x0000
        /*0034*/ 	.byte	0x00, 0xf5, 0x21, 0x00


	//----- nvinfo : EIATTR_SPARSE_MMA_MASK
	.align		4
.L_14:
        /*0038*/ 	.byte	0x03, 0x50
        /*003a*/ 	.short	0x0000


	//----- nvinfo : EIATTR_MAXREG_COUNT
	.align		4
        /*003c*/ 	.byte	0x03, 0x1b
        /*003e*/ 	.short	0x00ff


	//----- nvinfo : EIATTR_EXTERNS
	.align		4
        /*0040*/ 	.byte	0x04, 0x0f
        /*0042*/ 	.short	(.L_16 - .L_15)


	//   ....[0]....
	.align		4
.L_15:
        /*0044*/ 	.word	index@(vprintf)


	//----- nvinfo : EIATTR_MERCURY_ISA_VERSION
	.align		4
.L_16:
        /*0048*/ 	.byte	0x03, 0x5f
        /*004a*/ 	.short	0x0101


	//----- nvinfo : EIATTR_VRC_CTA_INIT_COUNT
	.align		4
        /*004c*/ 	.byte	0x02, 0x4a
	.zero		1
	.zero		1


	//----- nvinfo : EIATTR_SYSCALL_OFFSETS
	.align		4
        /*0050*/ 	.byte	0x04, 0x46
        /*0052*/ 	.short	(.L_18 - .L_17)


	//   ....[0]....
.L_17:
        /*0054*/ 	.word	0x00000200


	//----- nvinfo : EIATTR_EXIT_INSTR_OFFSETS
	.align		4
.L_18:
        /*0058*/ 	.byte	0x04, 0x1c
        /*005a*/ 	.short	(.L_20 - .L_19)


	//   ....[0]....
.L_19:
        /*005c*/ 	.word	0x00000210


	//----- nvinfo : EIATTR_CBANK_PARAM_SIZE
	.align		4
.L_20:
        /*0060*/ 	.byte	0x03, 0x19
        /*0062*/ 	.short	0x0018


	//----- nvinfo : EIATTR_PARAM_CBANK
	.align		4
        /*0064*/ 	.byte	0x04, 0x0a
        /*0066*/ 	.short	(.L_22 - .L_21)
	.align		4
.L_21:
        /*0068*/ 	.word	index@(.nv.constant0._Z3addPiS_S_)
        /*006c*/ 	.short	0x0380
        /*006e*/ 	.short	0x0018


	//----- nvinfo : EIATTR_SW_WAR
	.align		4
.L_22:
        /*0070*/ 	.byte	0x04, 0x36
        /*0072*/ 	.short	(.L_24 - .L_23)
.L_23:
        /*0074*/ 	.word	0x00000008
.L_24:


//--------------------- .nv.callgraph             --------------------------
	.section	.nv.callgraph,"",@"SHT_CUDA_CALLGRAPH"
	.align	4
	.sectionentsize	8
	.align		4
        /*0000*/ 	.word	0x00000000
	.align		4
        /*0004*/ 	.word	0xffffffff
	.align		4
        /*0008*/ 	.word	index@(_Z3addPiS_S_)
	.align		4
        /*000c*/ 	.word	index@(vprintf)
	.align		4
        /*0010*/ 	.word	0x00000000
	.align		4
        /*0014*/ 	.word	0xfffffffe
	.align		4
        /*0018*/ 	.word	0x00000000
	.align		4
        /*001c*/ 	.word	0xfffffffd
	.align		4
        /*0020*/ 	.word	0x00000000
	.align		4
        /*0024*/ 	.word	0xfffffffc


//--------------------- .nv.constant4             --------------------------
	.section	.nv.constant4,"a",@progbits
	.align	8
	.align		8
.nv.constant4:
        /*0000*/ 	.dword	vprintf
	.align		8
        /*0008*/ 	.dword	$str


//--------------------- .text._Z3addPiS_S_        --------------------------
	.section	.text._Z3addPiS_S_,"ax",@progbits
	.align	128
        .global         _Z3addPiS_S_
        .type           _Z3addPiS_S_,@function
        .size           _Z3addPiS_S_,(.L_x_2 - _Z3addPiS_S_)
        .other          _Z3addPiS_S_,@"STO_CUDA_ENTRY STV_DEFAULT"
_Z3addPiS_S_:
.text._Z3addPiS_S_:
[----:B------:R-:W0:Y:S01]  /*0000*/  LDC R1, c[0x0][0x37c] ;  /* 0x0000df00ff017b82 */ /* 0x000e220000000800 */
[----:B------:R-:W1:Y:S01]  /*0010*/  S2R R8, SR_CTAID.X ;  /* 0x0000000000087919 */ /* 0x000e620000002500 */
[----:B------:R-:W2:Y:S06]  /*0020*/  LDCU UR7, c[0x0][0x2fc] ;  /* 0x00005f80ff0777ac */ /* 0x000eac0008000800 */
[----:B------:R-:W3:Y:S01]  /*0030*/  LDC.64 R2, c[0x0][0x388] ;  /* 0x0000e200ff027b82 */ /* 0x000ee20000000a00 */
[----:B0-----:R-:W-:Y:S01]  /*0040*/  IADD3 R1, PT, PT, R1, -0x10, RZ ;  /* 0xfffffff001017810 */ /* 0x001fe20007ffe0ff */
[----:B------:R-:W1:Y:S01]  /*0050*/  S2R R9, SR_CTAID.Y ;  /* 0x0000000000097919 */ /* 0x000e620000002600 */
[----:B------:R-:W0:Y:S01]  /*0060*/  LDCU UR4, c[0x0][0x360] ;  /* 0x00006c00ff0477ac */ /* 0x000e220008000800 */
[----:B------:R-:W0:Y:S01]  /*0070*/  S2R R10, SR_TID.X ;  /* 0x00000000000a7919 */ /* 0x000e220000002100 */
[----:B------:R-:W1:Y:S03]  /*0080*/  LDCU UR5, c[0x0][0x374] ;  /* 0x00006e80ff0577ac */ /* 0x000e660008000800 */
[----:B------:R-:W4:Y:S01]  /*0090*/  LDC.64 R4, c[0x0][0x380] ;  /* 0x0000e000ff047b82 */ /* 0x000f220000000a00 */
[----:B------:R-:W-:Y:S01]  /*00a0*/  MOV R14, 0x0 ;  /* 0x00000000000e7802 */ /* 0x000fe20000000f00 */
[----:B------:R-:W5:Y:S01]  /*00b0*/  LDCU UR6, c[0x0][0x2f8] ;  /* 0x00005f00ff0677ac */ /* 0x000f620008000800 */
[----:B------:R-:W2:Y:S01]  /*00c0*/  LDCU.64 UR8, c[0x4][0x8] ;  /* 0x01000100ff0877ac */ /* 0x000ea20008000a00 */
[----:B-1----:R-:W-:-:S04]  /*00d0*/  IMAD R11, R8, UR5, R9 ;  /* 0x00000005080b7c24 */ /* 0x002fc8000f8e0209 */
[----:B0-----:R-:W-:Y:S01]  /*00e0*/  IMAD R11, R11, UR4, R10 ;  /* 0x000000040b0b7c24 */ /* 0x001fe2000f8e020a */
[----:B------:R-:W0:Y:S04]  /*00f0*/  LDCU.64 UR4, c[0x0][0x358] ;  /* 0x00006b00ff0477ac */ /* 0x000e280008000a00 */
[----:B------:R-:W-:-:S13]  /*0100*/  ISETP.GT.AND P0, PT, R11, 0x1a, PT ;  /* 0x0000001a0b00780c */ /* 0x000fda0003f04270 */
[C---:B---3--:R-:W-:Y:S01]  /*0110*/  @!P0 IMAD.WIDE R2, R11.reuse, 0x4, R2 ;  /* 0x000000040b028825 */ /* 0x048fe200078e0202 */
[----:B------:R-:W1:Y:S03]  /*0120*/  @!P0 LDC.64 R12, c[0x0][0x390] ;  /* 0x0000e400ff0c8b82 */ /* 0x000e660000000a00 */
[C---:B----4-:R-:W-:Y:S02]  /*0130*/  @!P0 IMAD.WIDE R4, R11.reuse, 0x4, R4 ;  /* 0x000000040b048825 */ /* 0x050fe400078e0204 */
[----:B0-----:R-:W3:Y:S04]  /*0140*/  @!P0 LDG.E R3, desc[UR4][R2.64] ;  /* 0x0000000402038981 */ /* 0x001ee8000c1e1900 */
[----:B------:R2:W3:Y:S01]  /*0150*/  @!P0 LDG.E R0, desc[UR4][R4.64] ;  /* 0x0000000404008981 */ /* 0x0004e2000c1e1900 */
[----:B------:R-:W0:Y:S03]  /*0160*/  LDC.64 R14, c[0x4][R14] ;  /* 0x010000000e0e7b82 */ /* 0x000e260000000a00 */
[----:B------:R4:W-:Y:S01]  /*0170*/  STL.128 [R1], R8 ;  /* 0x0000000801007387 */ /* 0x0009e20000100c00 */
[----:B-1----:R-:W-:Y:S01]  /*0180*/  @!P0 IMAD.WIDE R12, R11, 0x4, R12 ;  /* 0x000000040b0c8825 */ /* 0x002fe200078e020c */
[----:B--2---:R-:W-:-:S03]  /*0190*/  MOV R5, UR9 ;  /* 0x0000000900057c02 */ /* 0x004fc60008000f00 */
[----:B------:R-:W-:Y:S01]  /*01a0*/  IMAD.U32 R4, RZ, RZ, UR8 ;  /* 0x00000008ff047e24 */ /* 0x000fe2000f8e00ff */
[----:B---3--:R-:W-:-:S05]  /*01b0*/  @!P0 IADD3 R0, PT, PT, R0, R3, RZ ;  /* 0x0000000300008210 */ /* 0x008fca0007ffe0ff */
[----:B------:R4:W-:Y:S01]  /*01c0*/  @!P0 STG.E desc[UR4][R12.64], R0 ;  /* 0x000000000c008986 */ /* 0x0009e2000c101904 */
[----:B-----5:R-:W-:-:S05]  /*01d0*/  IADD3 R6, P0, PT, R1, UR6, RZ ;  /* 0x0000000601067c10 */ /* 0x020fca000ff1e0ff */
[----:B0-----:R-:W-:-:S08]  /*01e0*/  IMAD.X R7, RZ, RZ, UR7, P0 ;  /* 0x00000007ff077e24 */ /* 0x001fd000080e06ff */
[----:B------:R-:W-:-:S07]  /*01f0*/  LEPC R20, `(.L_x_0) ;  /* 0x000000001014794e */ /* 0x000fce0000000000 */
[----:B----4-:R-:W-:Y:S05]  /*0200*/  CALL.ABS.NOINC R14 ;  /* 0x000000000e007343 */ /* 0x010fea0003c00000 */
.L_x_0:
[----:B------:R-:W-:Y:S05]  /*0210*/  EXIT ;  /* 0x000000000000794d */ /* 0x000fea0003800000 */
.L_x_1:
[----:B------:R-:W-:-:S00]  /*0220*/  BRA `(.L_x_1) ;  /* 0xfffffffc00fc7947 */ /* 0x000fc0000383ffff */
[----:B------:R-:W-:-:S00]  /*0230*/  NOP ;  /* 0x0000000000007918 */ /* 0x000fc00000000000 */
        /* <DEDUP_REMOVED lines=12> */
.L_x_2:


//--------------------- .nv.global.init           --------------------------
	.section	.nv.global.init,"aw",@progbits
.nv.global.init:
	.type		$str,@object
	.size		$str,(.L_0 - $str)
$str:
        /*0000*/ 	.byte	0x62, 0x6c, 0x6f, 0x63, 0x6b, 0x49, 0x44, 0x78, 0x3a, 0x20, 0x25, 0x64, 0x2c, 0x20, 0x62, 0x6c
        /*0010*/ 	.byte	0x6f, 0x63, 0x6b, 0x49, 0x44, 0x79, 0x3a, 0x20, 0x25, 0x64, 0x2c, 0x20, 0x74, 0x68, 0x72, 0x65
        /*0020*/ 	.byte	0x61, 0x64, 0x49, 0x44, 0x78, 0x3a, 0x20, 0x25, 0x64, 0x20, 0x69, 0x6e, 0x64, 0x65, 0x78, 0x3a
        /*0030*/ 	.byte	0x20, 0x25, 0x64, 0x0a, 0x00
.L_0:


//--------------------- .nv.shared.reserved.0     --------------------------
	.section	.nv.shared.reserved.0,"aw",@nobits
	.weak		__nv_reservedSMEM_offset_0_alias
	.size		__nv_reservedSMEM_offset_0_alias, 0, 64
	.other		__nv_reservedSMEM_offset_0_alias,@"STO_CUDA_RESERVED_SHARED STV_DEFAULT"
__nv_reservedSMEM_offset_0_alias:
	.zero		0
	.zero		64


//--------------------- .nv.constant0._Z3addPiS_S_ --------------------------
	.section	.nv.constant0._Z3addPiS_S_,"a",@progbits
	.sectionflags	@""
	.align	4
.nv.constant0._Z3addPiS_S_:
	.zero		920


//--------------------- SYMBOLS --------------------------

	.type		.nv.reservedSmem.offset0,@object
	.size		.nv.reservedSmem.offset0,0x4
	.type		vprintf,@function
